//
// Generated by NVIDIA NVVM Compiler
//
// Compiler Build ID: CL-36424714
// Cuda compilation tools, release 13.0, V13.0.88
// Based on NVVM 20.0.0
//

.version 9.0
.target sm_100
.address_size 64

	// .globl	_Z4test4ATRK
.extern .func  (.param .b32 func_retval0) vprintf
(
	.param .b64 vprintf_param_0,
	.param .b64 vprintf_param_1
)
;
.global .align 1 .b8 $str[11] = {105, 110, 32, 107, 101, 114, 110, 101, 108, 10};
.global .align 1 .b8 $str$1[24] = {112, 97, 114, 58, 32, 37, 102, 44, 37, 102, 44, 37, 102, 44, 37, 102, 44, 37, 102, 44, 37, 102, 10};
.global .align 1 .b8 $str$2[15] = {115, 101, 99, 111, 110, 100, 32, 107, 101, 114, 110, 101, 108, 10};

.visible .entry _Z4test4ATRK(
	.param .align 4 .b8 _Z4test4ATRK_param_0[200]
)
{
	.local .align 16 .b8 	__local_depot0[48];
	.reg .b64 	%SP;
	.reg .b64 	%SPL;
	.reg .b32 	%r<7>;
	.reg .b32 	%f<7>;
	.reg .b64 	%rd<9>;
	.reg .b64 	%fd<7>;

	mov.u64 	%SPL, __local_depot0;
	cvta.local.u64 	%SP, %SPL;
	add.u64 	%rd1, %SP, 0;
	add.u64 	%rd2, %SPL, 0;
	mov.u64 	%rd3, $str;
	cvta.global.u64 	%rd4, %rd3;
	{ // callseq 0, 0
	.param .b64 param0;
	st.param.b64 	[param0], %rd4;
	.param .b64 param1;
	st.param.b64 	[param1], 0;
	.param .b32 retval0;
	call.uni (retval0), 
	vprintf, 
	(
	param0, 
	param1
	);
	ld.param.b32 	%r1, [retval0];
	} // callseq 0
	ld.param.f32 	%f1, [_Z4test4ATRK_param_0];
	cvt.f64.f32 	%fd1, %f1;
	ld.param.f32 	%f2, [_Z4test4ATRK_param_0+4];
	cvt.f64.f32 	%fd2, %f2;
	ld.param.f32 	%f3, [_Z4test4ATRK_param_0+8];
	cvt.f64.f32 	%fd3, %f3;
	ld.param.f32 	%f4, [_Z4test4ATRK_param_0+12];
	cvt.f64.f32 	%fd4, %f4;
	ld.param.f32 	%f5, [_Z4test4ATRK_param_0+16];
	cvt.f64.f32 	%fd5, %f5;
	ld.param.f32 	%f6, [_Z4test4ATRK_param_0+20];
	cvt.f64.f32 	%fd6, %f6;
	st.local.v2.f64 	[%rd2], {%fd1, %fd2};
	st.local.v2.f64 	[%rd2+16], {%fd3, %fd4};
	st.local.v2.f64 	[%rd2+32], {%fd5, %fd6};
	mov.u64 	%rd5, $str$1;
	cvta.global.u64 	%rd6, %rd5;
	{ // callseq 1, 0
	.param .b64 param0;
	st.param.b64 	[param0], %rd6;
	.param .b64 param1;
	st.param.b64 	[param1], %rd1;
	.param .b32 retval0;
	call.uni (retval0), 
	vprintf, 
	(
	param0, 
	param1
	);
	ld.param.b32 	%r3, [retval0];
	} // callseq 1
	mov.u64 	%rd7, $str$2;
	cvta.global.u64 	%rd8, %rd7;
	{ // callseq 2, 0
	.param .b64 param0;
	st.param.b64 	[param0], %rd8;
	.param .b64 param1;
	st.param.b64 	[param1], 0;
	.param .b32 retval0;
	call.uni (retval0), 
	vprintf, 
	(
	param0, 
	param1
	);
	ld.param.b32 	%r5, [retval0];
	} // callseq 2
	ret;

}


// ===== COMPILED SASS (sm_100) =====

	.target	sm_100

	.elftype	@"ET_EXEC"


//--------------------- .note.nv.tkinfo           --------------------------
	.section	.note.nv.tkinfo,"",@"SHT_NOTE"
	.sectionflags	@"SHF_NOTE_NV_TKINFO"
	.tkinfo
        /*0018*/ 	.word	0x00000002
        /*0030*/ 	.string	""
        /*0030*/ 	.string	"ptxas"
        /*0030*/ 	.string	"Cuda compilation tools, release 13.0, V13.0.88"
        /*0030*/ 	.string	"Build cuda_13.0.r13.0/compiler.36424714_0"
        /*0030*/ 	.string	"-arch sm_100 -m 64 "



//--------------------- .note.nv.cuinfo           --------------------------
	.section	.note.nv.cuinfo,"",@"SHT_NOTE"
	.sectionflags	@"SHF_NOTE_NV_CUINFO"
        /*0018*/ 	.short	0x0002
        /*001a*/ 	.short	0x0064
        /*001c*/ 	.short	0x0082
	.zero		2


//--------------------- .nv.info                  --------------------------
	.section	.nv.info,"",@"SHT_CUDA_INFO"
	.align	4


	//----- nvinfo : EIATTR_REGCOUNT
	.align		4
        /*0000*/ 	.byte	0x04, 0x2f
        /*0002*/ 	.short	(.L_4 - .L_3)
	.align		4
.L_3:
        /*0004*/ 	.word	index@(_Z4test4ATRK)
        /*0008*/ 	.word	0x0000001a


	//----- nvinfo : EIATTR_FRAME_SIZE
	.align		4
.L_4:
        /*000c*/ 	.byte	0x04, 0x11
        /*000e*/ 	.short	(.L_6 - .L_5)
	.align		4
.L_5:
        /*0010*/ 	.word	index@(_Z4test4ATRK)
        /*0014*/ 	.word	0x00000030


	//----- nvinfo : EIATTR_MIN_STACK_SIZE
	.align		4
.L_6:
        /*0018*/ 	.byte	0x04, 0x12
        /*001a*/ 	.short	(.L_8 - .L_7)
	.align		4
.L_7:
        /*001c*/ 	.word	index@(_Z4test4ATRK)
        /*0020*/ 	.word	0x00000030
.L_8:


//--------------------- .nv.compat                --------------------------
	.section	.nv.compat,"",@"SHT_CUDA_COMPAT_INFO"
	.align	4
        /*0000*/ 	.byte	0x02, 0x09, 0x00, 0x00, 0x02, 0x02, 0x01, 0x00, 0x02, 0x05, 0x05, 0x00, 0x03, 0x07, 0x01, 0x01
        /*0010*/ 	.byte	0x02, 0x03, 0x00, 0x00, 0x02, 0x06, 0x01, 0x00, 0x04, 0x0b, 0x08, 0x00, 0x09, 0x00, 0x00, 0x00
        /*0020*/ 	.byte	0x00, 0x00, 0x00, 0x00


//--------------------- .nv.info._Z4test4ATRK     --------------------------
	.section	.nv.info._Z4test4ATRK,"",@"SHT_CUDA_INFO"
	.sectionflags	@""
	.align	4


	//----- nvinfo : EIATTR_CUDA_API_VERSION
	.align		4
        /*0000*/ 	.byte	0x04, 0x37
        /*0002*/ 	.short	(.L_10 - .L_9)
.L_9:
        /*0004*/ 	.word	0x00000082


	//----- nvinfo : EIATTR_KPARAM_INFO
	.align		4
.L_10:
        /*0008*/ 	.byte	0x04, 0x17
        /*000a*/ 	.short	(.L_12 - .L_11)
.L_11:
        /*000c*/ 	.word	0x00000000
        /*0010*/ 	.short	0x0000
        /*0012*/ 	.short	0x0000
        /*0014*/ 	.byte	0x00, 0xf0, 0x21, 0x03


	//----- nvinfo : EIATTR_SPARSE_MMA_MASK
	.align		4
.L_12:
        /*0018*/ 	.byte	0x03, 0x50
        /*001a*/ 	.short	0x0000


	//----- nvinfo : EIATTR_MAXREG_COUNT
	.align		4
        /*001c*/ 	.byte	0x03, 0x1b
        /*001e*/ 	.short	0x00ff


	//----- nvinfo : EIATTR_EXTERNS
	.align		4
        /*0020*/ 	.byte	0x04, 0x0f
        /*0022*/ 	.short	(.L_14 - .L_13)


	//   ....[0]....
	.align		4
.L_13:
        /*0024*/ 	.word	index@(vprintf)


	//----- nvinfo : EIATTR_MERCURY_ISA_VERSION
	.align		4
.L_14:
        /*0028*/ 	.byte	0x03, 0x5f
        /*002a*/ 	.short	0x0101


	//----- nvinfo : EIATTR_VRC_CTA_INIT_COUNT
	.align		4
        /*002c*/ 	.byte	0x02, 0x4a
	.zero		1
	.zero		1


	//----- nvinfo : EIATTR_SYSCALL_OFFSETS
	.align		4
        /*0030*/ 	.byte	0x04, 0x46
        /*0032*/ 	.short	(.L_16 - .L_15)


	//   ....[0]....
.L_15:
        /*0034*/ 	.word	0x000000d0


	//   ....[1]....
        /*0038*/ 	.word	0x00000200


	//   ....[2]....
        /*003c*/ 	.word	0x00000270


	//----- nvinfo : EIATTR_EXIT_INSTR_OFFSETS
	.align		4
.L_16:
        /*0040*/ 	.byte	0x04, 0x1c
        /*0042*/ 	.short	(.L_18 - .L_17)


	//   ....[0]....
.L_17:
        /*0044*/ 	.word	0x00000280


	//----- nvinfo : EIATTR_CBANK_PARAM_SIZE
	.align		4
.L_18:
        /*0048*/ 	.byte	0x03, 0x19
        /*004a*/ 	.short	0x00c8


	//----- nvinfo : EIATTR_PARAM_CBANK
	.align		4
        /*004c*/ 	.byte	0x04, 0x0a
        /*004e*/ 	.short	(.L_20 - .L_19)
	.align		4
.L_19:
        /*0050*/ 	.word	index@(.nv.constant0._Z4test4ATRK)
        /*0054*/ 	.short	0x0380
        /*0056*/ 	.short	0x00c8


	//----- nvinfo : EIATTR_SW_WAR
	.align		4
.L_20:
        /*0058*/ 	.byte	0x04, 0x36
        /*005a*/ 	.short	(.L_22 - .L_21)
.L_21:
        /*005c*/ 	.word	0x00000008
.L_22:


//--------------------- .nv.callgraph             --------------------------
	.section	.nv.callgraph,"",@"SHT_CUDA_CALLGRAPH"
	.align	4
	.sectionentsize	8
	.align		4
        /*0000*/ 	.word	0x00000000
	.align		4
        /*0004*/ 	.word	0xffffffff
	.align		4
        /*0008*/ 	.word	index@(_Z4test4ATRK)
	.align		4
        /*000c*/ 	.word	index@(vprintf)
	.align		4
        /*0010*/ 	.word	0x00000000
	.align		4
        /*0014*/ 	.word	0xfffffffe
	.align		4
        /*0018*/ 	.word	0x00000000
	.align		4
        /*001c*/ 	.word	0xfffffffd
	.align		4
        /*0020*/ 	.word	0x00000000
	.align		4
        /*0024*/ 	.word	0xfffffffc


//--------------------- .nv.constant4             --------------------------
	.section	.nv.constant4,"a",@progbits
	.align	8
	.align		8
.nv.constant4:
        /*0000*/ 	.dword	vprintf
	.align		8
        /*0008*/ 	.dword	$str
	.align		8
        /*0010*/ 	.dword	$str$1
	.align		8
        /*0018*/ 	.dword	$str$2


//--------------------- .text._Z4test4ATRK        --------------------------
	.section	.text._Z4test4ATRK,"ax",@progbits
	.align	128
        .global         _Z4test4ATRK
        .type           _Z4test4ATRK,@function
        .size           _Z4test4ATRK,(.L_x_4 - _Z4test4ATRK)
        .other          _Z4test4ATRK,@"STO_CUDA_ENTRY STV_DEFAULT"
_Z4test4ATRK:
.text._Z4test4ATRK:
[----:B------:R-:W0:Y:S01]  /*0000*/  LDC R1, c[0x0][0x37c] ;  /* 0x0000df00ff017b82 */ /* 0x000e220000000800 */
[----:B------:R-:W-:Y:S01]  /*0010*/  MOV R2, 0x0 ;  /* 0x0000000000027802 */ /* 0x000fe20000000f00 */
[----:B------:R-:W1:Y:S01]  /*0020*/  LDCU UR4, c[0x0][0x2f8] ;  /* 0x00005f00ff0477ac */ /* 0x000e620008000800 */
[----:B0-----:R-:W-:Y:S01]  /*0030*/  VIADD R1, R1, 0xffffffd0 ;  /* 0xffffffd001017836 */ /* 0x001fe20000000000 */
[----:B------:R-:W-:-:S04]  /*0040*/  CS2R R6, SRZ ;  /* 0x0000000000067805 */ /* 0x000fc8000001ff00 */
[----:B------:R0:W2:Y:S01]  /*0050*/  LDC.64 R8, c[0x4][R2] ;  /* 0x0100000002087b82 */ /* 0x0000a20000000a00 */
[----:B------:R-:W3:Y:S01]  /*0060*/  LDCU.64 UR6, c[0x4][0x8] ;  /* 0x01000100ff0677ac */ /* 0x000ee20008000a00 */
[----:B------:R-:W4:Y:S01]  /*0070*/  LDCU UR5, c[0x0][0x2fc] ;  /* 0x00005f80ff0577ac */ /* 0x000f220008000800 */
[----:B-1----:R-:W-:Y:S01]  /*0080*/  IADD3 R17, P0, PT, R1, UR4, RZ ;  /* 0x0000000401117c10 */ /* 0x002fe2000ff1e0ff */
[----:B---3--:R-:W-:Y:S02]  /*0090*/  IMAD.U32 R4, RZ, RZ, UR6 ;  /* 0x00000006ff047e24 */ /* 0x008fe4000f8e00ff */
[----:B------:R-:W-:Y:S01]  /*00a0*/  IMAD.U32 R5, RZ, RZ, UR7 ;  /* 0x00000007ff057e24 */ /* 0x000fe2000f8e00ff */
[----:B0---4-:R-:W-:-:S09]  /*00b0*/  IADD3.X R16, PT, PT, RZ, UR5, RZ, P0, !PT ;  /* 0x00000005ff107c10 */ /* 0x011fd200087fe4ff */
[----:B------:R-:W-:-:S07]  /*00c0*/  LEPC R20, `(.L_x_0) ;  /* 0x000000001014794e */ /* 0x000fce0000000000 */
[----:B--2---:R-:W-:Y:S05]  /*00d0*/  CALL.ABS.NOINC R8 ;  /* 0x0000000008007343 */ /* 0x004fea0003c00000 */
.L_x_0:
[----:B------:R-:W0:Y:S01]  /*00e0*/  LDCU.128 UR4, c[0x0][0x380] ;  /* 0x00007000ff0477ac */ /* 0x000e220008000c00 */
[----:B------:R1:W2:Y:S01]  /*00f0*/  LDC.64 R18, c[0x4][R2] ;  /* 0x0100000002127b82 */ /* 0x0002a20000000a00 */
[----:B------:R-:W-:Y:S01]  /*0100*/  MOV R6, R17 ;  /* 0x0000001100067202 */ /* 0x000fe20000000f00 */
[----:B------:R-:W-:Y:S01]  /*0110*/  IMAD.MOV.U32 R7, RZ, RZ, R16 ;  /* 0x000000ffff077224 */ /* 0x000fe200078e0010 */
[----:B------:R-:W3:Y:S01]  /*0120*/  LDCU.64 UR8, c[0x0][0x390] ;  /* 0x00007200ff0877ac */ /* 0x000ee20008000a00 */
[----:B0-----:R-:W-:Y:S08]  /*0130*/  F2F.F64.F32 R8, UR4 ;  /* 0x0000000400087d10 */ /* 0x001ff00008201800 */
[----:B------:R-:W0:Y:S01]  /*0140*/  F2F.F64.F32 R10, UR5 ;  /* 0x00000005000a7d10 */ /* 0x000e220008201800 */
[----:B------:R-:W4:Y:S07]  /*0150*/  LDCU.64 UR4, c[0x4][0x10] ;  /* 0x01000200ff0477ac */ /* 0x000f2e0008000a00 */
[----:B------:R-:W-:Y:S01]  /*0160*/  F2F.F64.F32 R12, UR6 ;  /* 0x00000006000c7d10 */ /* 0x000fe20008201800 */
[----:B0-----:R1:W-:Y:S07]  /*0170*/  STL.128 [R1], R8 ;  /* 0x0000000801007387 */ /* 0x0013ee0000100c00 */
[----:B------:R-:W0:Y:S01]  /*0180*/  F2F.F64.F32 R14, UR7 ;  /* 0x00000007000e7d10 */ /* 0x000e220008201800 */
[----:B----4-:R-:W-:-:S02]  /*0190*/  IMAD.U32 R4, RZ, RZ, UR4 ;  /* 0x00000004ff047e24 */ /* 0x010fc4000f8e00ff */
[----:B------:R-:W-:-:S05]  /*01a0*/  IMAD.U32 R5, RZ, RZ, UR5 ;  /* 0x00000005ff057e24 */ /* 0x000fca000f8e00ff */
[----:B---3--:R-:W-:Y:S01]  /*01b0*/  F2F.F64.F32 R20, UR8 ;  /* 0x0000000800147d10 */ /* 0x008fe20008201800 */
[----:B0-----:R1:W-:Y:S07]  /*01c0*/  STL.128 [R1+0x10], R12 ;  /* 0x0000100c01007387 */ /* 0x0013ee0000100c00 */
[----:B------:R-:W0:Y:S02]  /*01d0*/  F2F.F64.F32 R22, UR9 ;  /* 0x0000000900167d10 */ /* 0x000e240008201800 */
[----:B0-2---:R1:W-:Y:S02]  /*01e0*/  STL.128 [R1+0x20], R20 ;  /* 0x0000201401007387 */ /* 0x0053e40000100c00 */
[----:B-1----:R-:W-:-:S07]  /*01f0*/  LEPC R20, `(.L_x_1) ;  /* 0x000000001014794e */ /* 0x002fce0000000000 */
[----:B------:R-:W-:Y:S05]  /*0200*/  CALL.ABS.NOINC R18 ;  /* 0x0000000012007343 */ /* 0x000fea0003c00000 */
.L_x_1:
[----:B------:R-:W0:Y:S01]  /*0210*/  LDC.64 R2, c[0x4][R2] ;  /* 0x0100000002027b82 */ /* 0x000e220000000a00 */
[----:B------:R-:W1:Y:S01]  /*0220*/  LDCU.64 UR4, c[0x4][0x18] ;  /* 0x01000300ff0477ac */ /* 0x000e620008000a00 */
[----:B------:R-:W-:Y:S01]  /*0230*/  CS2R R6, SRZ ;  /* 0x0000000000067805 */ /* 0x000fe2000001ff00 */
[----:B-1----:R-:W-:Y:S01]  /*0240*/  IMAD.U32 R4, RZ, RZ, UR4 ;  /* 0x00000004ff047e24 */ /* 0x002fe2000f8e00ff */
[----:B------:R-:W-:-:S07]  /*0250*/  MOV R5, UR5 ;  /* 0x0000000500057c02 */ /* 0x000fce0008000f00 */
[----:B------:R-:W-:-:S07]  /*0260*/  LEPC R20, `(.L_x_2) ;  /* 0x000000001014794e */ /* 0x000fce0000000000 */
[----:B0-----:R-:W-:Y:S05]  /*0270*/  CALL.ABS.NOINC R2 ;  /* 0x0000000002007343 */ /* 0x001fea0003c00000 */
.L_x_2:
[----:B------:R-:W-:Y:S05]  /*0280*/  EXIT ;  /* 0x000000000000794d */ /* 0x000fea0003800000 */
.L_x_3:
[----:B------:R-:W-:-:S00]  /*0290*/  BRA `(.L_x_3) ;  /* 0xfffffffc00fc7947 */ /* 0x000fc0000383ffff */
[----:B------:R-:W-:-:S00]  /*02a0*/  NOP ;  /* 0x0000000000007918 */ /* 0x000fc00000000000 */
        /* <DEDUP_REMOVED lines=13> */
.L_x_4:


//--------------------- .nv.global.init           --------------------------
	.section	.nv.global.init,"aw",@progbits
.nv.global.init:
	.type		$str,@object
	.size		$str,($str$2 - $str)
$str:
        /*0000*/ 	.byte	0x69, 0x6e, 0x20, 0x6b, 0x65, 0x72, 0x6e, 0x65, 0x6c, 0x0a, 0x00
	.type		$str$2,@object
	.size		$str$2,($str$1 - $str$2)
$str$2:
        /*000b*/ 	.byte	0x73, 0x65, 0x63, 0x6f, 0x6e, 0x64, 0x20, 0x6b, 0x65, 0x72, 0x6e, 0x65, 0x6c, 0x0a, 0x00
	.type		$str$1,@object
	.size		$str$1,(.L_1 - $str$1)
$str$1:
        /*001a*/ 	.byte	0x70, 0x61, 0x72, 0x3a, 0x20, 0x25, 0x66, 0x2c, 0x25, 0x66, 0x2c, 0x25, 0x66, 0x2c, 0x25, 0x66
        /*002a*/ 	.byte	0x2c, 0x25, 0x66, 0x2c, 0x25, 0x66, 0x0a, 0x00
.L_1:


//--------------------- .nv.shared.reserved.0     --------------------------
	.section	.nv.shared.reserved.0,"aw",@nobits
	.weak		__nv_reservedSMEM_offset_0_alias
	.size		__nv_reservedSMEM_offset_0_alias, 0, 64
	.other		__nv_reservedSMEM_offset_0_alias,@"STO_CUDA_RESERVED_SHARED STV_DEFAULT"
__nv_reservedSMEM_offset_0_alias:
	.zero		0
	.zero		64


//--------------------- .nv.constant0._Z4test4ATRK --------------------------
	.section	.nv.constant0._Z4test4ATRK,"a",@progbits
	.sectionflags	@""
	.align	4
.nv.constant0._Z4test4ATRK:
	.zero		1096


//--------------------- SYMBOLS --------------------------

	.type		.nv.reservedSmem.offset0,@object
	.size		.nv.reservedSmem.offset0,0x4
	.type		vprintf,@function
